//
// Generated by NVIDIA NVVM Compiler
//
// Compiler Build ID: CL-36424714
// Cuda compilation tools, release 13.0, V13.0.88
// Based on NVVM 20.0.0
//

.version 9.0
.target sm_100
.address_size 64

	// .globl	_Z21tiledMatrixMultKernelPfS_S_i
// _ZZ21tiledMatrixMultKernelPfS_S_iE3M_s has been demoted
// _ZZ21tiledMatrixMultKernelPfS_S_iE3N_s has been demoted

.visible .entry _Z21tiledMatrixMultKernelPfS_S_i(
	.param .u64 .ptr .align 1 _Z21tiledMatrixMultKernelPfS_S_i_param_0,
	.param .u64 .ptr .align 1 _Z21tiledMatrixMultKernelPfS_S_i_param_1,
	.param .u64 .ptr .align 1 _Z21tiledMatrixMultKernelPfS_S_i_param_2,
	.param .u32 _Z21tiledMatrixMultKernelPfS_S_i_param_3
)
{
	.reg .pred 	%p<3>;
	.reg .b32 	%r<36>;
	.reg .b32 	%f<105>;
	.reg .b64 	%rd<13>;
	// demoted variable
	.shared .align 4 .b8 _ZZ21tiledMatrixMultKernelPfS_S_iE3M_s[4096];
	// demoted variable
	.shared .align 4 .b8 _ZZ21tiledMatrixMultKernelPfS_S_iE3N_s[4096];
	ld.param.u64 	%rd3, [_Z21tiledMatrixMultKernelPfS_S_i_param_0];
	ld.param.u64 	%rd4, [_Z21tiledMatrixMultKernelPfS_S_i_param_1];
	ld.param.u64 	%rd5, [_Z21tiledMatrixMultKernelPfS_S_i_param_2];
	ld.param.u32 	%r19, [_Z21tiledMatrixMultKernelPfS_S_i_param_3];
	mov.u32 	%r20, %ntid.y;
	mov.u32 	%r21, %ctaid.y;
	mov.u32 	%r1, %tid.y;
	mad.lo.s32 	%r2, %r20, %r21, %r1;
	mov.u32 	%r22, %ntid.x;
	mov.u32 	%r23, %ctaid.x;
	mov.u32 	%r3, %tid.x;
	mad.lo.s32 	%r4, %r22, %r23, %r3;
	setp.lt.s32 	%p1, %r19, 32;
	mov.f32 	%f104, 0f00000000;
	@%p1 bra 	$L__BB0_3;
	shl.b32 	%r24, %r1, 7;
	mov.u32 	%r25, _ZZ21tiledMatrixMultKernelPfS_S_iE3M_s;
	add.s32 	%r5, %r25, %r24;
	shl.b32 	%r26, %r3, 2;
	add.s32 	%r6, %r5, %r26;
	mov.u32 	%r27, _ZZ21tiledMatrixMultKernelPfS_S_iE3N_s;
	add.s32 	%r8, %r27, %r26;
	add.s32 	%r7, %r8, %r24;
	shr.s32 	%r28, %r19, 31;
	shr.u32 	%r29, %r28, 27;
	add.s32 	%r30, %r19, %r29;
	shr.s32 	%r31, %r30, 5;
	neg.s32 	%r35, %r31;
	mad.lo.s32 	%r34, %r19, %r2, %r3;
	mad.lo.s32 	%r33, %r1, %r19, %r4;
	shl.b32 	%r12, %r19, 5;
	cvta.to.global.u64 	%rd1, %rd3;
	cvta.to.global.u64 	%rd2, %rd4;
	mov.f32 	%f104, 0f00000000;
$L__BB0_2:
	mul.wide.u32 	%rd6, %r34, 4;
	add.s64 	%rd7, %rd1, %rd6;
	ld.global.f32 	%f6, [%rd7];
	st.shared.f32 	[%r6], %f6;
	mul.wide.u32 	%rd8, %r33, 4;
	add.s64 	%rd9, %rd2, %rd8;
	ld.global.f32 	%f7, [%rd9];
	st.shared.f32 	[%r7], %f7;
	bar.sync 	0;
	ld.shared.f32 	%f8, [%r5];
	ld.shared.f32 	%f9, [%r8];
	fma.rn.f32 	%f10, %f8, %f9, %f104;
	ld.shared.f32 	%f11, [%r5+4];
	ld.shared.f32 	%f12, [%r8+128];
	fma.rn.f32 	%f13, %f11, %f12, %f10;
	ld.shared.f32 	%f14, [%r5+8];
	ld.shared.f32 	%f15, [%r8+256];
	fma.rn.f32 	%f16, %f14, %f15, %f13;
	ld.shared.f32 	%f17, [%r5+12];
	ld.shared.f32 	%f18, [%r8+384];
	fma.rn.f32 	%f19, %f17, %f18, %f16;
	ld.shared.f32 	%f20, [%r5+16];
	ld.shared.f32 	%f21, [%r8+512];
	fma.rn.f32 	%f22, %f20, %f21, %f19;
	ld.shared.f32 	%f23, [%r5+20];
	ld.shared.f32 	%f24, [%r8+640];
	fma.rn.f32 	%f25, %f23, %f24, %f22;
	ld.shared.f32 	%f26, [%r5+24];
	ld.shared.f32 	%f27, [%r8+768];
	fma.rn.f32 	%f28, %f26, %f27, %f25;
	ld.shared.f32 	%f29, [%r5+28];
	ld.shared.f32 	%f30, [%r8+896];
	fma.rn.f32 	%f31, %f29, %f30, %f28;
	ld.shared.f32 	%f32, [%r5+32];
	ld.shared.f32 	%f33, [%r8+1024];
	fma.rn.f32 	%f34, %f32, %f33, %f31;
	ld.shared.f32 	%f35, [%r5+36];
	ld.shared.f32 	%f36, [%r8+1152];
	fma.rn.f32 	%f37, %f35, %f36, %f34;
	ld.shared.f32 	%f38, [%r5+40];
	ld.shared.f32 	%f39, [%r8+1280];
	fma.rn.f32 	%f40, %f38, %f39, %f37;
	ld.shared.f32 	%f41, [%r5+44];
	ld.shared.f32 	%f42, [%r8+1408];
	fma.rn.f32 	%f43, %f41, %f42, %f40;
	ld.shared.f32 	%f44, [%r5+48];
	ld.shared.f32 	%f45, [%r8+1536];
	fma.rn.f32 	%f46, %f44, %f45, %f43;
	ld.shared.f32 	%f47, [%r5+52];
	ld.shared.f32 	%f48, [%r8+1664];
	fma.rn.f32 	%f49, %f47, %f48, %f46;
	ld.shared.f32 	%f50, [%r5+56];
	ld.shared.f32 	%f51, [%r8+1792];
	fma.rn.f32 	%f52, %f50, %f51, %f49;
	ld.shared.f32 	%f53, [%r5+60];
	ld.shared.f32 	%f54, [%r8+1920];
	fma.rn.f32 	%f55, %f53, %f54, %f52;
	ld.shared.f32 	%f56, [%r5+64];
	ld.shared.f32 	%f57, [%r8+2048];
	fma.rn.f32 	%f58, %f56, %f57, %f55;
	ld.shared.f32 	%f59, [%r5+68];
	ld.shared.f32 	%f60, [%r8+2176];
	fma.rn.f32 	%f61, %f59, %f60, %f58;
	ld.shared.f32 	%f62, [%r5+72];
	ld.shared.f32 	%f63, [%r8+2304];
	fma.rn.f32 	%f64, %f62, %f63, %f61;
	ld.shared.f32 	%f65, [%r5+76];
	ld.shared.f32 	%f66, [%r8+2432];
	fma.rn.f32 	%f67, %f65, %f66, %f64;
	ld.shared.f32 	%f68, [%r5+80];
	ld.shared.f32 	%f69, [%r8+2560];
	fma.rn.f32 	%f70, %f68, %f69, %f67;
	ld.shared.f32 	%f71, [%r5+84];
	ld.shared.f32 	%f72, [%r8+2688];
	fma.rn.f32 	%f73, %f71, %f72, %f70;
	ld.shared.f32 	%f74, [%r5+88];
	ld.shared.f32 	%f75, [%r8+2816];
	fma.rn.f32 	%f76, %f74, %f75, %f73;
	ld.shared.f32 	%f77, [%r5+92];
	ld.shared.f32 	%f78, [%r8+2944];
	fma.rn.f32 	%f79, %f77, %f78, %f76;
	ld.shared.f32 	%f80, [%r5+96];
	ld.shared.f32 	%f81, [%r8+3072];
	fma.rn.f32 	%f82, %f80, %f81, %f79;
	ld.shared.f32 	%f83, [%r5+100];
	ld.shared.f32 	%f84, [%r8+3200];
	fma.rn.f32 	%f85, %f83, %f84, %f82;
	ld.shared.f32 	%f86, [%r5+104];
	ld.shared.f32 	%f87, [%r8+3328];
	fma.rn.f32 	%f88, %f86, %f87, %f85;
	ld.shared.f32 	%f89, [%r5+108];
	ld.shared.f32 	%f90, [%r8+3456];
	fma.rn.f32 	%f91, %f89, %f90, %f88;
	ld.shared.f32 	%f92, [%r5+112];
	ld.shared.f32 	%f93, [%r8+3584];
	fma.rn.f32 	%f94, %f92, %f93, %f91;
	ld.shared.f32 	%f95, [%r5+116];
	ld.shared.f32 	%f96, [%r8+3712];
	fma.rn.f32 	%f97, %f95, %f96, %f94;
	ld.shared.f32 	%f98, [%r5+120];
	ld.shared.f32 	%f99, [%r8+3840];
	fma.rn.f32 	%f100, %f98, %f99, %f97;
	ld.shared.f32 	%f101, [%r5+124];
	ld.shared.f32 	%f102, [%r8+3968];
	fma.rn.f32 	%f104, %f101, %f102, %f100;
	bar.sync 	0;
	add.s32 	%r35, %r35, 1;
	setp.ne.s32 	%p2, %r35, 0;
	add.s32 	%r34, %r34, 32;
	add.s32 	%r33, %r33, %r12;
	@%p2 bra 	$L__BB0_2;
$L__BB0_3:
	cvta.to.global.u64 	%rd10, %rd5;
	mad.lo.s32 	%r32, %r19, %r2, %r4;
	mul.wide.s32 	%rd11, %r32, 4;
	add.s64 	%rd12, %rd10, %rd11;
	st.global.f32 	[%rd12], %f104;
	ret;

}


// ===== COMPILED SASS (sm_100) =====

	.target	sm_100

	.elftype	@"ET_EXEC"


//--------------------- .note.nv.tkinfo           --------------------------
	.section	.note.nv.tkinfo,"",@"SHT_NOTE"
	.sectionflags	@"SHF_NOTE_NV_TKINFO"
	.tkinfo
        /*0018*/ 	.word	0x00000002
        /*0030*/ 	.string	""
        /*0030*/ 	.string	"ptxas"
        /*0030*/ 	.string	"Cuda compilation tools, release 13.0, V13.0.88"
        /*0030*/ 	.string	"Build cuda_13.0.r13.0/compiler.36424714_0"
        /*0030*/ 	.string	"-arch sm_100 -m 64 "



//--------------------- .note.nv.cuinfo           --------------------------
	.section	.note.nv.cuinfo,"",@"SHT_NOTE"
	.sectionflags	@"SHF_NOTE_NV_CUINFO"
        /*0018*/ 	.short	0x0002
        /*001a*/ 	.short	0x0064
        /*001c*/ 	.short	0x0082
	.zero		2


//--------------------- .nv.info                  --------------------------
	.section	.nv.info,"",@"SHT_CUDA_INFO"
	.align	4


	//----- nvinfo : EIATTR_REGCOUNT
	.align		4
        /*0000*/ 	.byte	0x04, 0x2f
        /*0002*/ 	.short	(.L_1 - .L_0)
	.align		4
.L_0:
        /*0004*/ 	.word	index@(_Z21tiledMatrixMultKernelPfS_S_i)
        /*0008*/ 	.word	0x00000020


	//----- nvinfo : EIATTR_FRAME_SIZE
	.align		4
.L_1:
        /*000c*/ 	.byte	0x04, 0x11
        /*000e*/ 	.short	(.L_3 - .L_2)
	.align		4
.L_2:
        /*0010*/ 	.word	index@(_Z21tiledMatrixMultKernelPfS_S_i)
        /*0014*/ 	.word	0x00000000


	//----- nvinfo : EIATTR_MIN_STACK_SIZE
	.align		4
.L_3:
        /*0018*/ 	.byte	0x04, 0x12
        /*001a*/ 	.short	(.L_5 - .L_4)
	.align		4
.L_4:
        /*001c*/ 	.word	index@(_Z21tiledMatrixMultKernelPfS_S_i)
        /*0020*/ 	.word	0x00000000
.L_5:


//--------------------- .nv.compat                --------------------------
	.section	.nv.compat,"",@"SHT_CUDA_COMPAT_INFO"
	.align	4
        /*0000*/ 	.byte	0x02, 0x09, 0x00, 0x00, 0x02, 0x02, 0x01, 0x00, 0x02, 0x05, 0x05, 0x00, 0x03, 0x07, 0x01, 0x01
        /*0010*/ 	.byte	0x02, 0x03, 0x00, 0x00, 0x02, 0x06, 0x01, 0x00, 0x04, 0x0b, 0x08, 0x00, 0x09, 0x00, 0x00, 0x00
        /*0020*/ 	.byte	0x00, 0x00, 0x00, 0x00


//--------------------- .nv.info._Z21tiledMatrixMultKernelPfS_S_i --------------------------
	.section	.nv.info._Z21tiledMatrixMultKernelPfS_S_i,"",@"SHT_CUDA_INFO"
	.sectionflags	@""
	.align	4


	//----- nvinfo : EIATTR_CUDA_API_VERSION
	.align		4
        /*0000*/ 	.byte	0x04, 0x37
        /*0002*/ 	.short	(.L_7 - .L_6)
.L_6:
        /*0004*/ 	.word	0x00000082


	//----- nvinfo : EIATTR_KPARAM_INFO
	.align		4
.L_7:
        /*0008*/ 	.byte	0x04, 0x17
        /*000a*/ 	.short	(.L_9 - .L_8)
.L_8:
        /*000c*/ 	.word	0x00000000
        /*0010*/ 	.short	0x0003
        /*0012*/ 	.short	0x0018
        /*0014*/ 	.byte	0x00, 0xf0, 0x11, 0x00


	//----- nvinfo : EIATTR_KPARAM_INFO
	.align		4
.L_9:
        /*0018*/ 	.byte	0x04, 0x17
        /*001a*/ 	.short	(.L_11 - .L_10)
.L_10:
        /*001c*/ 	.word	0x00000000
        /*0020*/ 	.short	0x0002
        /*0022*/ 	.short	0x0010
        /*0024*/ 	.byte	0x00, 0xf5, 0x21, 0x00


	//----- nvinfo : EIATTR_KPARAM_INFO
	.align		4
.L_11:
        /*0028*/ 	.byte	0x04, 0x17
        /*002a*/ 	.short	(.L_13 - .L_12)
.L_12:
        /*002c*/ 	.word	0x00000000
        /*0030*/ 	.short	0x0001
        /*0032*/ 	.short	0x0008
        /*0034*/ 	.byte	0x00, 0xf5, 0x21, 0x00


	//----- nvinfo : EIATTR_KPARAM_INFO
	.align		4
.L_13:
        /*0038*/ 	.byte	0x04, 0x17
        /*003a*/ 	.short	(.L_15 - .L_14)
.L_14:
        /*003c*/ 	.word	0x00000000
        /*0040*/ 	.short	0x0000
        /*0042*/ 	.short	0x0000
        /*0044*/ 	.byte	0x00, 0xf5, 0x21, 0x00


	//----- nvinfo : EIATTR_SPARSE_MMA_MASK
	.align		4
.L_15:
        /*0048*/ 	.byte	0x03, 0x50
        /*004a*/ 	.short	0x0000


	//----- nvinfo : EIATTR_MAXREG_COUNT
	.align		4
        /*004c*/ 	.byte	0x03, 0x1b
        /*004e*/ 	.short	0x00ff


	//----- nvinfo : EIATTR_NUM_BARRIERS
	.align		4
        /*0050*/ 	.byte	0x02, 0x4c
        /*0052*/ 	.byte	0x01
	.zero		1


	//----- nvinfo : EIATTR_MERCURY_ISA_VERSION
	.align		4
        /*0054*/ 	.byte	0x03, 0x5f
        /*0056*/ 	.short	0x0101


	//----- nvinfo : EIATTR_VRC_CTA_INIT_COUNT
	.align		4
        /*0058*/ 	.byte	0x02, 0x4a
	.zero		1
	.zero		1


	//----- nvinfo : EIATTR_EXIT_INSTR_OFFSETS
	.align		4
        /*005c*/ 	.byte	0x04, 0x1c
        /*005e*/ 	.short	(.L_17 - .L_16)


	//   ....[0]....
.L_16:
        /*0060*/ 	.word	0x00000790


	//----- nvinfo : EIATTR_CBANK_PARAM_SIZE
	.align		4
.L_17:
        /*0064*/ 	.byte	0x03, 0x19
        /*0066*/ 	.short	0x001c


	//----- nvinfo : EIATTR_PARAM_CBANK
	.align		4
        /*0068*/ 	.byte	0x04, 0x0a
        /*006a*/ 	.short	(.L_19 - .L_18)
	.align		4
.L_18:
        /*006c*/ 	.word	index@(.nv.constant0._Z21tiledMatrixMultKernelPfS_S_i)
        /*0070*/ 	.short	0x0380
        /*0072*/ 	.short	0x001c


	//----- nvinfo : EIATTR_SW_WAR
	.align		4
.L_19:
        /*0074*/ 	.byte	0x04, 0x36
        /*0076*/ 	.short	(.L_21 - .L_20)
.L_20:
        /*0078*/ 	.word	0x00000008
.L_21:


//--------------------- .nv.callgraph             --------------------------
	.section	.nv.callgraph,"",@"SHT_CUDA_CALLGRAPH"
	.align	4
	.sectionentsize	8
	.align		4
        /*0000*/ 	.word	0x00000000
	.align		4
        /*0004*/ 	.word	0xffffffff
	.align		4
        /*0008*/ 	.word	0x00000000
	.align		4
        /*000c*/ 	.word	0xfffffffe
	.align		4
        /*0010*/ 	.word	0x00000000
	.align		4
        /*0014*/ 	.word	0xfffffffd
	.align		4
        /*0018*/ 	.word	0x00000000
	.align		4
        /*001c*/ 	.word	0xfffffffc


//--------------------- .text._Z21tiledMatrixMultKernelPfS_S_i --------------------------
	.section	.text._Z21tiledMatrixMultKernelPfS_S_i,"ax",@progbits
	.align	128
        .global         _Z21tiledMatrixMultKernelPfS_S_i
        .type           _Z21tiledMatrixMultKernelPfS_S_i,@function
        .size           _Z21tiledMatrixMultKernelPfS_S_i,(.L_x_3 - _Z21tiledMatrixMultKernelPfS_S_i)
        .other          _Z21tiledMatrixMultKernelPfS_S_i,@"STO_CUDA_ENTRY STV_DEFAULT"
_Z21tiledMatrixMultKernelPfS_S_i:
.text._Z21tiledMatrixMultKernelPfS_S_i:
[----:B------:R-:W-:Y:S01]  /*0000*/  LDC R1, c[0x0][0x37c] ;  /* 0x0000df00ff017b82 */ /* 0x000fe20000000800 */
[----:B------:R-:W0:Y:S07]  /*0010*/  S2R R3, SR_CTAID.Y ;  /* 0x0000000000037919 */ /* 0x000e2e0000002600 */
[----:B------:R-:W1:Y:S01]  /*0020*/  LDC R0, c[0x0][0x398] ;  /* 0x0000e600ff007b82 */ /* 0x000e620000000800 */
[----:B------:R-:W0:Y:S01]  /*0030*/  LDCU UR4, c[0x0][0x364] ;  /* 0x00006c80ff0477ac */ /* 0x000e220008000800 */
[----:B------:R-:W-:Y:S01]  /*0040*/  HFMA2 R11, -RZ, RZ, 0, 0 ;  /* 0x00000000ff0b7431 */ /* 0x000fe200000001ff */
[----:B------:R-:W0:Y:S01]  /*0050*/  S2R R8, SR_TID.Y ;  /* 0x0000000000087919 */ /* 0x000e220000002200 */
[----:B------:R-:W2:Y:S01]  /*0060*/  LDCU UR5, c[0x0][0x360] ;  /* 0x00006c00ff0577ac */ /* 0x000ea20008000800 */
[----:B------:R-:W2:Y:S03]  /*0070*/  S2R R5, SR_CTAID.X ;  /* 0x0000000000057919 */ /* 0x000ea60000002500 */
[----:B------:R-:W3:Y:S01]  /*0080*/  LDC.64 R22, c[0x0][0x390] ;  /* 0x0000e400ff167b82 */ /* 0x000ee20000000a00 */
[----:B------:R-:W4:Y:S01]  /*0090*/  LDCU.64 UR8, c[0x0][0x358] ;  /* 0x00006b00ff0877ac */ /* 0x000f220008000a00 */
[----:B------:R-:W2:Y:S01]  /*00a0*/  S2R R9, SR_TID.X ;  /* 0x0000000000097919 */ /* 0x000ea20000002100 */
[----:B-1----:R-:W-:Y:S01]  /*00b0*/  ISETP.GE.AND P0, PT, R0, 0x20, PT ;  /* 0x000000200000780c */ /* 0x002fe20003f06270 */
[----:B0-----:R-:W-:-:S02]  /*00c0*/  IMAD R3, R3, UR4, R8 ;  /* 0x0000000403037c24 */ /* 0x001fc4000f8e0208 */
[----:B--2---:R-:W-:-:S04]  /*00d0*/  IMAD R5, R5, UR5, R9 ;  /* 0x0000000505057c24 */ /* 0x004fc8000f8e0209 */
[----:B------:R-:W-:-:S04]  /*00e0*/  IMAD R7, R3, R0, R5 ;  /* 0x0000000003077224 */ /* 0x000fc800078e0205 */
[----:B---3--:R-:W-:Y:S02]  /*00f0*/  IMAD.WIDE R22, R7, 0x4, R22 ;  /* 0x0000000407167825 */ /* 0x008fe400078e0216 */
[----:B----4-:R-:W-:Y:S05]  /*0100*/  @!P0 BRA `(.L_x_0) ;  /* 0x00000004009c8947 */ /* 0x010fea0003800000 */
[----:B------:R-:W0:Y:S01]  /*0110*/  S2UR UR6, SR_CgaCtaId ;  /* 0x00000000000679c3 */ /* 0x000e220000008800 */
[----:B------:R-:W-:Y:S01]  /*0120*/  UMOV UR4, 0x400 ;  /* 0x0000040000047882 */ /* 0x000fe20000000000 */
[----:B------:R-:W-:Y:S01]  /*0130*/  SHF.R.S32.HI R7, RZ, 0x1f, R0 ;  /* 0x0000001fff077819 */ /* 0x000fe20000011400 */
[----:B------:R-:W-:Y:S01]  /*0140*/  UIADD3 UR5, UPT, UPT, UR4, 0x1000, URZ ;  /* 0x0000100004057890 */ /* 0x000fe2000fffe0ff */
[-C--:B------:R-:W-:Y:S01]  /*0150*/  IMAD R2, R3, R0.reuse, R9 ;  /* 0x0000000003027224 */ /* 0x080fe200078e0209 */
[----:B------:R-:W-:Y:S01]  /*0160*/  MOV R11, RZ ;  /* 0x000000ff000b7202 */ /* 0x000fe20000000f00 */
[-C--:B------:R-:W-:Y:S01]  /*0170*/  IMAD R3, R8, R0.reuse, R5 ;  /* 0x0000000008037224 */ /* 0x080fe200078e0205 */
[----:B------:R-:W-:Y:S01]  /*0180*/  LEA.HI R7, R7, R0, RZ, 0x5 ;  /* 0x0000000007077211 */ /* 0x000fe200078f28ff */
[----:B------:R-:W1:Y:S03]  /*0190*/  LDC.64 R20, c[0x0][0x380] ;  /* 0x0000e000ff147b82 */ /* 0x000e660000000a00 */
[----:B------:R-:W-:-:S04]  /*01a0*/  SHF.R.S32.HI R4, RZ, 0x5, R7 ;  /* 0x00000005ff047819 */ /* 0x000fc80000011407 */
[----:B------:R-:W-:Y:S01]  /*01b0*/  IADD3 R4, PT, PT, -R4, RZ, RZ ;  /* 0x000000ff04047210 */ /* 0x000fe20007ffe1ff */
[----:B------:R-:W2:Y:S01]  /*01c0*/  LDC.64 R18, c[0x0][0x388] ;  /* 0x0000e200ff127b82 */ /* 0x000ea20000000a00 */
[----:B0-----:R-:W-:Y:S02]  /*01d0*/  ULEA UR4, UR6, UR4, 0x18 ;  /* 0x0000000406047291 */ /* 0x001fe4000f8ec0ff */
[----:B------:R-:W-:-:S04]  /*01e0*/  ULEA UR5, UR6, UR5, 0x18 ;  /* 0x0000000506057291 */ /* 0x000fc8000f8ec0ff */
[C---:B------:R-:W-:Y:S02]  /*01f0*/  LEA R16, R8.reuse, UR4, 0x7 ;  /* 0x0000000408107c11 */ /* 0x040fe4000f8e38ff */
[C---:B------:R-:W-:Y:S02]  /*0200*/  LEA R6, R9.reuse, UR5, 0x2 ;  /* 0x0000000509067c11 */ /* 0x040fe4000f8e10ff */
[----:B------:R-:W-:Y:S02]  /*0210*/  LEA R7, R9, R16, 0x2 ;  /* 0x0000001009077211 */ /* 0x000fe400078e10ff */
[----:B------:R-:W-:-:S07]  /*0220*/  LEA R5, R8, R6, 0x7 ;  /* 0x0000000608057211 */ /* 0x000fce00078e38ff */
.L_x_1:
[----:B-1----:R-:W-:-:S04]  /*0230*/  IMAD.WIDE.U32 R24, R2, 0x4, R20 ;  /* 0x0000000402187825 */ /* 0x002fc800078e0014 */
[----:B--2---:R-:W-:Y:S02]  /*0240*/  IMAD.WIDE.U32 R8, R3, 0x4, R18 ;  /* 0x0000000403087825 */ /* 0x004fe400078e0012 */
[----:B------:R-:W2:Y:S04]  /*0250*/  LDG.E R24, desc[UR8][R24.64] ;  /* 0x0000000818187981 */ /* 0x000ea8000c1e1900 */
[----:B------:R-:W3:Y:S01]  /*0260*/  LDG.E R26, desc[UR8][R8.64] ;  /* 0x00000008081a7981 */ /* 0x000ee2000c1e1900 */
[----:B------:R-:W-:Y:S02]  /*0270*/  IADD3 R4, PT, PT, R4, 0x1, RZ ;  /* 0x0000000104047810 */ /* 0x000fe40007ffe0ff */
[----:B------:R-:W-:Y:S02]  /*0280*/  IADD3 R2, PT, PT, R2, 0x20, RZ ;  /* 0x0000002002027810 */ /* 0x000fe40007ffe0ff */
[----:B------:R-:W-:-:S02]  /*0290*/  ISETP.NE.AND P0, PT, R4, RZ, PT ;  /* 0x000000ff0400720c */ /* 0x000fc40003f05270 */
[----:B------:R-:W-:Y:S01]  /*02a0*/  LEA R3, R0, R3, 0x5 ;  /* 0x0000000300037211 */ /* 0x000fe200078e28ff */
[----:B--2---:R-:W-:Y:S04]  /*02b0*/  STS [R7], R24 ;  /* 0x0000001807007388 */ /* 0x004fe80000000800 */
[----:B---3--:R-:W-:Y:S01]  /*02c0*/  STS [R5], R26 ;  /* 0x0000001a05007388 */ /* 0x008fe20000000800 */
[----:B------:R-:W-:Y:S06]  /*02d0*/  BAR.SYNC.DEFER_BLOCKING 0x0 ;  /* 0x0000000000007b1d */ /* 0x000fec0000010000 */
[----:B------:R-:W-:Y:S04]  /*02e0*/  LDS R10, [R6] ;  /* 0x00000000060a7984 */ /* 0x000fe80000000800 */
[----:B------:R-:W0:Y:S04]  /*02f0*/  LDS.128 R12, [R16] ;  /* 0x00000000100c7984 */ /* 0x000e280000000c00 */
[----:B------:R-:W1:Y:S04]  /*0300*/  LDS R27, [R6+0x80] ;  /* 0x00008000061b7984 */ /* 0x000e680000000800 */
[----:B------:R-:W2:Y:S04]  /*0310*/  LDS R17, [R6+0x100] ;  /* 0x0001000006117984 */ /* 0x000ea80000000800 */
[----:B------:R-:W3:Y:S04]  /*0320*/  LDS R29, [R6+0x180] ;  /* 0x00018000061d7984 */ /* 0x000ee80000000800 */
[----:B------:R-:W-:Y:S01]  /*0330*/  LDS R25, [R6+0x380] ;  /* 0x0003800006197984 */ /* 0x000fe20000000800 */
[----:B0-----:R-:W-:-:S03]  /*0340*/  FFMA R10, R12, R10, R11 ;  /* 0x0000000a0c0a7223 */ /* 0x001fc6000000000b */
[----:B------:R-:W-:Y:S01]  /*0350*/  LDS R12, [R6+0x280] ;  /* 0x00028000060c7984 */ /* 0x000fe20000000800 */
[----:B-1----:R-:W-:-:S03]  /*0360*/  FFMA R28, R27, R13, R10 ;  /* 0x0000000d1b1c7223 */ /* 0x002fc6000000000a */
[----:B------:R-:W-:Y:S01]  /*0370*/  LDS R13, [R6+0x200] ;  /* 0x00020000060d7984 */ /* 0x000fe20000000800 */
[----:B--2---:R-:W-:-:S03]  /*0380*/  FFMA R14, R17, R14, R28 ;  /* 0x0000000e110e7223 */ /* 0x004fc6000000001c */
[----:B------:R-:W0:Y:S01]  /*0390*/  LDS.128 R8, [R16+0x10] ;  /* 0x0000100010087984 */ /* 0x000e220000000c00 */
[----:B---3--:R-:W-:-:S03]  /*03a0*/  FFMA R15, R29, R15, R14 ;  /* 0x0000000f1d0f7223 */ /* 0x008fc6000000000e */
[----:B------:R-:W1:Y:S01]  /*03b0*/  LDS R17, [R6+0x300] ;  /* 0x0003000006117984 */ /* 0x000e620000000800 */
[----:B0-----:R-:W-:-:S03]  /*03c0*/  FFMA R13, R8, R13, R15 ;  /* 0x0000000d080d7223 */ /* 0x001fc6000000000f */
[----:B------:R-:W-:Y:S01]  /*03d0*/  LDS R8, [R6+0x480] ;  /* 0x0004800006087984 */ /* 0x000fe20000000800 */
[----:B------:R-:W-:-:S03]  /*03e0*/  FFMA R24, R12, R9, R13 ;  /* 0x000000090c187223 */ /* 0x000fc6000000000d */
[----:B------:R-:W-:Y:S01]  /*03f0*/  LDS R9, [R6+0x400] ;  /* 0x0004000006097984 */ /* 0x000fe20000000800 */
[----:B-1----:R-:W-:-:S03]  /*0400*/  FFMA R10, R17, R10, R24 ;  /* 0x0000000a110a7223 */ /* 0x002fc60000000018 */
[----:B------:R-:W0:Y:S01]  /*0410*/  LDS.128 R12, [R16+0x20] ;  /* 0x00002000100c7984 */ /* 0x000e220000000c00 */
[----:B------:R-:W-:-:S03]  /*0420*/  FFMA R11, R25, R11, R10 ;  /* 0x0000000b190b7223 */ /* 0x000fc6000000000a */
[----:B------:R-:W1:Y:S04]  /*0430*/  LDS R17, [R6+0x500] ;  /* 0x0005000006117984 */ /* 0x000e680000000800 */
[----:B------:R-:W2:Y:S01]  /*0440*/  LDS R25, [R6+0x580] ;  /* 0x0005800006197984 */ /* 0x000ea20000000800 */
[----:B0-----:R-:W-:-:S03]  /*0450*/  FFMA R9, R12, R9, R11 ;  /* 0x000000090c097223 */ /* 0x001fc6000000000b */
[----:B------:R-:W-:Y:S01]  /*0460*/  LDS R12, [R6+0x680] ;  /* 0x00068000060c7984 */ /* 0x000fe20000000800 */
[----:B------:R-:W-:-:S03]  /*0470*/  FFMA R24, R8, R13, R9 ;  /* 0x0000000d08187223 */ /* 0x000fc60000000009 */
[----:B------:R-:W-:Y:S01]  /*0480*/  LDS R13, [R6+0x600] ;  /* 0x00060000060d7984 */ /* 0x000fe20000000800 */
[----:B-1----:R-:W-:-:S03]  /*0490*/  FFMA R14, R17, R14, R24 ;  /* 0x0000000e110e7223 */ /* 0x002fc60000000018 */
[----:B------:R-:W0:Y:S01]  /*04a0*/  LDS.128 R8, [R16+0x30] ;  /* 0x0000300010087984 */ /* 0x000e220000000c00 */
[----:B--2---:R-:W-:-:S03]  /*04b0*/  FFMA R15, R25, R15, R14 ;  /* 0x0000000f190f7223 */ /* 0x004fc6000000000e */
        /* <DEDUP_REMOVED lines=19> */
[----:B------:R-:W-:Y:S04]  /*05f0*/  LDS R24, [R6+0xc80] ;  /* 0x000c800006187984 */ /* 0x000fe80000000800 */
[----:B------:R-:W-:Y:S01]  /*0600*/  LDS R17, [R6+0xd00] ;  /* 0x000d000006117984 */ /* 0x000fe20000000800 */
[----:B0-----:R-:W-:-:S03]  /*0610*/  FFMA R13, R8, R13, R15 ;  /* 0x0000000d080d7223 */ /* 0x001fc6000000000f */
[----:B------:R-:W0:Y:S01]  /*0620*/  LDS R8, [R6+0xb80] ;  /* 0x000b800006087984 */ /* 0x000e220000000800 */
[----:B------:R-:W-:-:S03]  /*0630*/  FFMA R26, R12, R9, R13 ;  /* 0x000000090c1a7223 */ /* 0x000fc6000000000d */
[----:B------:R-:W-:Y:S01]  /*0640*/  LDS R9, [R6+0xc00] ;  /* 0x000c000006097984 */ /* 0x000fe20000000800 */
[----:B-1----:R-:W-:-:S03]  /*0650*/  FFMA R25, R25, R10, R26 ;  /* 0x0000000a19197223 */ /* 0x002fc6000000001a */
[----:B------:R-:W1:Y:S01]  /*0660*/  LDS.128 R12, [R16+0x60] ;  /* 0x00006000100c7984 */ /* 0x000e620000000c00 */
[----:B0-----:R-:W-:-:S03]  /*0670*/  FFMA R11, R8, R11, R25 ;  /* 0x0000000b080b7223 */ /* 0x001fc60000000019 */
[----:B------:R-:W-:Y:S01]  /*0680*/  LDS R25, [R6+0xf80] ;  /* 0x000f800006197984 */ /* 0x000fe20000000800 */
[----:B-1----:R-:W-:-:S03]  /*0690*/  FFMA R9, R12, R9, R11 ;  /* 0x000000090c097223 */ /* 0x002fc6000000000b */
[----:B------:R-:W0:Y:S01]  /*06a0*/  LDS R12, [R6+0xd80] ;  /* 0x000d8000060c7984 */ /* 0x000e220000000800 */
[----:B------:R-:W-:-:S03]  /*06b0*/  FFMA R26, R24, R13, R9 ;  /* 0x0000000d181a7223 */ /* 0x000fc60000000009 */
[----:B------:R-:W-:Y:S01]  /*06c0*/  LDS R13, [R6+0xe00] ;  /* 0x000e0000060d7984 */ /* 0x000fe20000000800 */
[----:B------:R-:W-:-:S03]  /*06d0*/  FFMA R17, R17, R14, R26 ;  /* 0x0000000e11117223 */ /* 0x000fc6000000001a */
[----:B------:R-:W1:Y:S04]  /*06e0*/  LDS.128 R8, [R16+0x70] ;  /* 0x0000700010087984 */ /* 0x000e680000000c00 */
[----:B------:R-:W2:Y:S04]  /*06f0*/  LDS R24, [R6+0xe80] ;  /* 0x000e800006187984 */ /* 0x000ea80000000800 */
[----:B------:R-:W3:Y:S01]  /*0700*/  LDS R14, [R6+0xf00] ;  /* 0x000f0000060e7984 */ /* 0x000ee20000000800 */
[----:B0-----:R-:W-:-:S04]  /*0710*/  FFMA R15, R12, R15, R17 ;  /* 0x0000000f0c0f7223 */ /* 0x001fc80000000011 */
[----:B-1----:R-:W-:-:S04]  /*0720*/  FFMA R13, R8, R13, R15 ;  /* 0x0000000d080d7223 */ /* 0x002fc8000000000f */
[----:B--2---:R-:W-:-:S04]  /*0730*/  FFMA R9, R24, R9, R13 ;  /* 0x0000000918097223 */ /* 0x004fc8000000000d */
[----:B---3--:R-:W-:-:S04]  /*0740*/  FFMA R10, R14, R10, R9 ;  /* 0x0000000a0e0a7223 */ /* 0x008fc80000000009 */
[----:B------:R-:W-:Y:S01]  /*0750*/  FFMA R11, R25, R11, R10 ;  /* 0x0000000b190b7223 */ /* 0x000fe2000000000a */
[----:B------:R-:W-:Y:S06]  /*0760*/  BAR.SYNC.DEFER_BLOCKING 0x0 ;  /* 0x0000000000007b1d */ /* 0x000fec0000010000 */
[----:B------:R-:W-:Y:S05]  /*0770*/  @P0 BRA `(.L_x_1) ;  /* 0xfffffff800ac0947 */ /* 0x000fea000383ffff */
.L_x_0:
[----:B------:R-:W-:Y:S01]  /*0780*/  STG.E desc[UR8][R22.64], R11 ;  /* 0x0000000b16007986 */ /* 0x000fe2000c101908 */
[----:B------:R-:W-:Y:S05]  /*0790*/  EXIT ;  /* 0x000000000000794d */ /* 0x000fea0003800000 */
.L_x_2:
[----:B------:R-:W-:-:S00]  /*07a0*/  BRA `(.L_x_2) ;  /* 0xfffffffc00fc7947 */ /* 0x000fc0000383ffff */
[----:B------:R-:W-:-:S00]  /*07b0*/  NOP ;  /* 0x0000000000007918 */ /* 0x000fc00000000000 */
        /* <DEDUP_REMOVED lines=12> */
.L_x_3:


//--------------------- .nv.shared._Z21tiledMatrixMultKernelPfS_S_i --------------------------
	.section	.nv.shared._Z21tiledMatrixMultKernelPfS_S_i,"aw",@nobits
	.sectionflags	@""
	.align	4
.nv.shared._Z21tiledMatrixMultKernelPfS_S_i:
	.zero		9216


//--------------------- .nv.shared.reserved.0     --------------------------
	.section	.nv.shared.reserved.0,"aw",@nobits
	.weak		__nv_reservedSMEM_offset_0_alias
	.size		__nv_reservedSMEM_offset_0_alias, 0, 64
	.other		__nv_reservedSMEM_offset_0_alias,@"STO_CUDA_RESERVED_SHARED STV_DEFAULT"
__nv_reservedSMEM_offset_0_alias:
	.zero		0
	.zero		64


//--------------------- .nv.constant0._Z21tiledMatrixMultKernelPfS_S_i --------------------------
	.section	.nv.constant0._Z21tiledMatrixMultKernelPfS_S_i,"a",@progbits
	.sectionflags	@""
	.align	4
.nv.constant0._Z21tiledMatrixMultKernelPfS_S_i:
	.zero		924


//--------------------- SYMBOLS --------------------------

	.type		.nv.reservedSmem.offset0,@object
	.size		.nv.reservedSmem.offset0,0x4
	.type		.nv.reservedSmem.cap,@object
	.size		.nv.reservedSmem.cap,0x4
